//
// Generated by NVIDIA NVVM Compiler
//
// Compiler Build ID: CL-36424714
// Cuda compilation tools, release 13.0, V13.0.88
// Based on NVVM 20.0.0
//

.version 9.0
.target sm_100
.address_size 64

	// .globl	_Z5saxpyifPfS_

.visible .entry _Z5saxpyifPfS_(
	.param .u32 _Z5saxpyifPfS__param_0,
	.param .f32 _Z5saxpyifPfS__param_1,
	.param .u64 .ptr .align 1 _Z5saxpyifPfS__param_2,
	.param .u64 .ptr .align 1 _Z5saxpyifPfS__param_3
)
{
	.reg .pred 	%p<3>;
	.reg .b32 	%r<10>;
	.reg .b32 	%f<10>;
	.reg .b64 	%rd<5>;

	ld.param.u32 	%r4, [_Z5saxpyifPfS__param_0];
	ld.param.u64 	%rd2, [_Z5saxpyifPfS__param_3];
	cvta.to.global.u64 	%rd3, %rd2;
	mov.u32 	%r6, %ctaid.x;
	mov.u32 	%r7, %ntid.x;
	mov.u32 	%r8, %tid.x;
	mad.lo.s32 	%r1, %r6, %r7, %r8;
	mul.wide.s32 	%rd4, %r1, 4;
	add.s64 	%rd1, %rd3, %rd4;
	mov.b32 	%r9, 0;
$L__BB0_1:
	setp.ge.s32 	%p1, %r1, %r4;
	@%p1 bra 	$L__BB0_3;
	ld.global.f32 	%f1, [%rd1];
	add.f32 	%f2, %f1, 0f3F800000;
	add.f32 	%f3, %f2, 0f3F800000;
	add.f32 	%f4, %f3, 0f3F800000;
	add.f32 	%f5, %f4, 0f3F800000;
	add.f32 	%f6, %f5, 0f3F800000;
	add.f32 	%f7, %f6, 0f3F800000;
	add.f32 	%f8, %f7, 0f3F800000;
	add.f32 	%f9, %f8, 0f3F800000;
	st.global.f32 	[%rd1], %f9;
$L__BB0_3:
	add.s32 	%r9, %r9, 8;
	setp.ne.s32 	%p2, %r9, 1000;
	@%p2 bra 	$L__BB0_1;
	ret;

}


// ===== COMPILED SASS (sm_100) =====

	.target	sm_100

	.elftype	@"ET_EXEC"


//--------------------- .note.nv.tkinfo           --------------------------
	.section	.note.nv.tkinfo,"",@"SHT_NOTE"
	.sectionflags	@"SHF_NOTE_NV_TKINFO"
	.tkinfo
        /*0018*/ 	.word	0x00000002
        /*0030*/ 	.string	""
        /*0030*/ 	.string	"ptxas"
        /*0030*/ 	.string	"Cuda compilation tools, release 13.0, V13.0.88"
        /*0030*/ 	.string	"Build cuda_13.0.r13.0/compiler.36424714_0"
        /*0030*/ 	.string	"-arch sm_100 -m 64 "



//--------------------- .note.nv.cuinfo           --------------------------
	.section	.note.nv.cuinfo,"",@"SHT_NOTE"
	.sectionflags	@"SHF_NOTE_NV_CUINFO"
        /*0018*/ 	.short	0x0002
        /*001a*/ 	.short	0x0064
        /*001c*/ 	.short	0x0082
	.zero		2


//--------------------- .nv.info                  --------------------------
	.section	.nv.info,"",@"SHT_CUDA_INFO"
	.align	4


	//----- nvinfo : EIATTR_REGCOUNT
	.align		4
        /*0000*/ 	.byte	0x04, 0x2f
        /*0002*/ 	.short	(.L_1 - .L_0)
	.align		4
.L_0:
        /*0004*/ 	.word	index@(_Z5saxpyifPfS_)
        /*0008*/ 	.word	0x0000000a


	//----- nvinfo : EIATTR_FRAME_SIZE
	.align		4
.L_1:
        /*000c*/ 	.byte	0x04, 0x11
        /*000e*/ 	.short	(.L_3 - .L_2)
	.align		4
.L_2:
        /*0010*/ 	.word	index@(_Z5saxpyifPfS_)
        /*0014*/ 	.word	0x00000000


	//----- nvinfo : EIATTR_MIN_STACK_SIZE
	.align		4
.L_3:
        /*0018*/ 	.byte	0x04, 0x12
        /*001a*/ 	.short	(.L_5 - .L_4)
	.align		4
.L_4:
        /*001c*/ 	.word	index@(_Z5saxpyifPfS_)
        /*0020*/ 	.word	0x00000000
.L_5:


//--------------------- .nv.compat                --------------------------
	.section	.nv.compat,"",@"SHT_CUDA_COMPAT_INFO"
	.align	4
        /*0000*/ 	.byte	0x02, 0x09, 0x00, 0x00, 0x02, 0x02, 0x01, 0x00, 0x02, 0x05, 0x05, 0x00, 0x03, 0x07, 0x01, 0x01
        /*0010*/ 	.byte	0x02, 0x03, 0x00, 0x00, 0x02, 0x06, 0x01, 0x00, 0x04, 0x0b, 0x08, 0x00, 0x09, 0x00, 0x00, 0x00
        /*0020*/ 	.byte	0x00, 0x00, 0x00, 0x00


//--------------------- .nv.info._Z5saxpyifPfS_   --------------------------
	.section	.nv.info._Z5saxpyifPfS_,"",@"SHT_CUDA_INFO"
	.sectionflags	@""
	.align	4


	//----- nvinfo : EIATTR_CUDA_API_VERSION
	.align		4
        /*0000*/ 	.byte	0x04, 0x37
        /*0002*/ 	.short	(.L_7 - .L_6)
.L_6:
        /*0004*/ 	.word	0x00000082


	//----- nvinfo : EIATTR_KPARAM_INFO
	.align		4
.L_7:
        /*0008*/ 	.byte	0x04, 0x17
        /*000a*/ 	.short	(.L_9 - .L_8)
.L_8:
        /*000c*/ 	.word	0x00000000
        /*0010*/ 	.short	0x0003
        /*0012*/ 	.short	0x0010
        /*0014*/ 	.byte	0x00, 0xf5, 0x21, 0x00


	//----- nvinfo : EIATTR_KPARAM_INFO
	.align		4
.L_9:
        /*0018*/ 	.byte	0x04, 0x17
        /*001a*/ 	.short	(.L_11 - .L_10)
.L_10:
        /*001c*/ 	.word	0x00000000
        /*0020*/ 	.short	0x0002
        /*0022*/ 	.short	0x0008
        /*0024*/ 	.byte	0x00, 0xf5, 0x21, 0x00


	//----- nvinfo : EIATTR_KPARAM_INFO
	.align		4
.L_11:
        /*0028*/ 	.byte	0x04, 0x17
        /*002a*/ 	.short	(.L_13 - .L_12)
.L_12:
        /*002c*/ 	.word	0x00000000
        /*0030*/ 	.short	0x0001
        /*0032*/ 	.short	0x0004
        /*0034*/ 	.byte	0x00, 0xf0, 0x11, 0x00


	//----- nvinfo : EIATTR_KPARAM_INFO
	.align		4
.L_13:
        /*0038*/ 	.byte	0x04, 0x17
        /*003a*/ 	.short	(.L_15 - .L_14)
.L_14:
        /*003c*/ 	.word	0x00000000
        /*0040*/ 	.short	0x0000
        /*0042*/ 	.short	0x0000
        /*0044*/ 	.byte	0x00, 0xf0, 0x11, 0x00


	//----- nvinfo : EIATTR_SPARSE_MMA_MASK
	.align		4
.L_15:
        /*0048*/ 	.byte	0x03, 0x50
        /*004a*/ 	.short	0x0000


	//----- nvinfo : EIATTR_MAXREG_COUNT
	.align		4
        /*004c*/ 	.byte	0x03, 0x1b
        /*004e*/ 	.short	0x00ff


	//----- nvinfo : EIATTR_MERCURY_ISA_VERSION
	.align		4
        /*0050*/ 	.byte	0x03, 0x5f
        /*0052*/ 	.short	0x0101


	//----- nvinfo : EIATTR_VRC_CTA_INIT_COUNT
	.align		4
        /*0054*/ 	.byte	0x02, 0x4a
	.zero		1
	.zero		1


	//----- nvinfo : EIATTR_EXIT_INSTR_OFFSETS
	.align		4
        /*0058*/ 	.byte	0x04, 0x1c
        /*005a*/ 	.short	(.L_17 - .L_16)


	//   ....[0]....
.L_16:
        /*005c*/ 	.word	0x00005660


	//   ....[1]....
        /*0060*/ 	.word	0x00005710


	//----- nvinfo : EIATTR_CRS_STACK_SIZE
	.align		4
.L_17:
        /*0064*/ 	.byte	0x04, 0x1e
        /*0066*/ 	.short	(.L_19 - .L_18)
.L_18:
        /*0068*/ 	.word	0x00000000


	//----- nvinfo : EIATTR_CBANK_PARAM_SIZE
	.align		4
.L_19:
        /*006c*/ 	.byte	0x03, 0x19
        /*006e*/ 	.short	0x0018


	//----- nvinfo : EIATTR_PARAM_CBANK
	.align		4
        /*0070*/ 	.byte	0x04, 0x0a
        /*0072*/ 	.short	(.L_21 - .L_20)
	.align		4
.L_20:
        /*0074*/ 	.word	index@(.nv.constant0._Z5saxpyifPfS_)
        /*0078*/ 	.short	0x0380
        /*007a*/ 	.short	0x0018


	//----- nvinfo : EIATTR_SW_WAR
	.align		4
.L_21:
        /*007c*/ 	.byte	0x04, 0x36
        /*007e*/ 	.short	(.L_23 - .L_22)
.L_22:
        /*0080*/ 	.word	0x00000008
.L_23:


//--------------------- .nv.callgraph             --------------------------
	.section	.nv.callgraph,"",@"SHT_CUDA_CALLGRAPH"
	.align	4
	.sectionentsize	8
	.align		4
        /*0000*/ 	.word	0x00000000
	.align		4
        /*0004*/ 	.word	0xffffffff
	.align		4
        /*0008*/ 	.word	0x00000000
	.align		4
        /*000c*/ 	.word	0xfffffffe
	.align		4
        /*0010*/ 	.word	0x00000000
	.align		4
        /*0014*/ 	.word	0xfffffffd
	.align		4
        /*0018*/ 	.word	0x00000000
	.align		4
        /*001c*/ 	.word	0xfffffffc


//--------------------- .text._Z5saxpyifPfS_      --------------------------
	.section	.text._Z5saxpyifPfS_,"ax",@progbits
	.align	128
        .global         _Z5saxpyifPfS_
        .type           _Z5saxpyifPfS_,@function
        .size           _Z5saxpyifPfS_,(.L_x_126 - _Z5saxpyifPfS_)
        .other          _Z5saxpyifPfS_,@"STO_CUDA_ENTRY STV_DEFAULT"
_Z5saxpyifPfS_:
.text._Z5saxpyifPfS_:
[----:B------:R-:W-:Y:S01]  /*0000*/  LDC R1, c[0x0][0x37c] ;  /* 0x0000df00ff017b82 */ /* 0x000fe20000000800 */
[----:B------:R-:W0:Y:S07]  /*0010*/  S2R R0, SR_TID.X ;  /* 0x0000000000007919 */ /* 0x000e2e0000002100 */
[----:B------:R-:W0:Y:S01]  /*0020*/  S2UR UR4, SR_CTAID.X ;  /* 0x00000000000479c3 */ /* 0x000e220000002500 */
[----:B------:R-:W1:Y:S01]  /*0030*/  LDCU UR5, c[0x0][0x380] ;  /* 0x00007000ff0577ac */ /* 0x000e620008000800 */
[----:B------:R-:W-:Y:S06]  /*0040*/  BSSY.RECONVERGENT B0, `(.L_x_0) ;  /* 0x000001c000007945 */ /* 0x000fec0003800200 */
[----:B------:R-:W0:Y:S08]  /*0050*/  LDC R5, c[0x0][0x360] ;  /* 0x0000d800ff057b82 */ /* 0x000e300000000800 */
[----:B------:R-:W2:Y:S01]  /*0060*/  LDC.64 R2, c[0x0][0x390] ;  /* 0x0000e400ff027b82 */ /* 0x000ea20000000a00 */
[----:B0-----:R-:W-:-:S05]  /*0070*/  IMAD R5, R5, UR4, R0 ;  /* 0x0000000405057c24 */ /* 0x001fca000f8e0200 */
[C---:B-1----:R-:W-:Y:S01]  /*0080*/  ISETP.GE.AND P0, PT, R5.reuse, UR5, PT ;  /* 0x0000000505007c0c */ /* 0x042fe2000bf06270 */
[----:B------:R-:W0:Y:S01]  /*0090*/  LDCU.64 UR4, c[0x0][0x358] ;  /* 0x00006b00ff0477ac */ /* 0x000e220008000a00 */
[----:B--2---:R-:W-:-:S11]  /*00a0*/  IMAD.WIDE R2, R5, 0x4, R2 ;  /* 0x0000000405027825 */ /* 0x004fd600078e0202 */
[----:B------:R-:W-:Y:S05]  /*00b0*/  @P0 BRA `(.L_x_1) ;  /* 0x0000000000500947 */ /* 0x000fea0003800000 */
[----:B0-----:R-:W2:Y:S02]  /*00c0*/  LDG.E R0, desc[UR4][R2.64] ;  /* 0x0000000402007981 */ /* 0x001ea4000c1e1900 */
[----:B--2---:R-:W-:-:S04]  /*00d0*/  FADD R0, R0, 1 ;  /* 0x3f80000000007421 */ /* 0x004fc80000000000 */
[----:B------:R-:W-:-:S04]  /*00e0*/  FADD R0, R0, 1 ;  /* 0x3f80000000007421 */ /* 0x000fc80000000000 */
[----:B------:R-:W-:-:S04]  /*00f0*/  FADD R0, R0, 1 ;  /* 0x3f80000000007421 */ /* 0x000fc80000000000 */
[----:B------:R-:W-:-:S04]  /*0100*/  FADD R0, R0, 1 ;  /* 0x3f80000000007421 */ /* 0x000fc80000000000 */
[----:B------:R-:W-:-:S04]  /*0110*/  FADD R0, R0, 1 ;  /* 0x3f80000000007421 */ /* 0x000fc80000000000 */
[----:B------:R-:W-:-:S04]  /*0120*/  FADD R0, R0, 1 ;  /* 0x3f80000000007421 */ /* 0x000fc80000000000 */
[----:B------:R-:W-:-:S04]  /*0130*/  FADD R0, R0, 1 ;  /* 0x3f80000000007421 */ /* 0x000fc80000000000 */
[----:B------:R-:W-:-:S05]  /*0140*/  FADD R5, R0, 1 ;  /* 0x3f80000000057421 */ /* 0x000fca0000000000 */
[----:B------:R1:W-:Y:S04]  /*0150*/  STG.E desc[UR4][R2.64], R5 ;  /* 0x0000000502007986 */ /* 0x0003e8000c101904 */
[----:B------:R-:W2:Y:S02]  /*0160*/  LDG.E R0, desc[UR4][R2.64] ;  /* 0x0000000402007981 */ /* 0x000ea4000c1e1900 */
        /* <DEDUP_REMOVED lines=8> */
[----:B------:R1:W-:Y:S02]  /*01f0*/  STG.E desc[UR4][R2.64], R7 ;  /* 0x0000000702007986 */ /* 0x0003e4000c101904 */
.L_x_1:
[----:B0-----:R-:W-:Y:S05]  /*0200*/  BSYNC.RECONVERGENT B0 ;  /* 0x0000000000007941 */ /* 0x001fea0003800200 */
.L_x_0:
[----:B------:R-:W-:Y:S04]  /*0210*/  BSSY.RECONVERGENT B0, `(.L_x_2) ;  /* 0x0000543000007945 */ /* 0x000fe80003800200 */
[----:B------:R-:W-:Y:S04]  /*0220*/  BSSY.RELIABLE B1, `(.L_x_3) ;  /* 0x0000537000017945 */ /* 0x000fe80003800100 */
[----:B------:R-:W-:Y:S05]  /*0230*/  @P0 BRA `(.L_x_4) ;  /* 0x0000000000540947 */ /* 0x000fea0003800000 */
        /* <DEDUP_REMOVED lines=8> */
[----:B-1----:R-:W-:-:S05]  /*02c0*/  FADD R5, R0, 1 ;  /* 0x3f80000000057421 */ /* 0x002fca0000000000 */
[----:B------:R0:W-:Y:S01]  /*02d0*/  STG.E desc[UR4][R2.64], R5 ;  /* 0x0000000502007986 */ /* 0x0001e2000c101904 */
        /* <DEDUP_REMOVED lines=9> */
[----:B0-----:R-:W-:-:S05]  /*0370*/  FADD R5, R0, 1 ;  /* 0x3f80000000057421 */ /* 0x001fca0000000000 */
[----:B------:R0:W-:Y:S02]  /*0380*/  STG.E desc[UR4][R2.64], R5 ;  /* 0x0000000502007986 */ /* 0x0001e4000c101904 */
.L_x_4:
        /* <DEDUP_REMOVED lines=9> */
[----:B01----:R-:W-:-:S05]  /*0420*/  FADD R5, R0, 1 ;  /* 0x3f80000000057421 */ /* 0x003fca0000000000 */
[----:B------:R1:W-:Y:S02]  /*0430*/  STG.E desc[UR4][R2.64], R5 ;  /* 0x0000000502007986 */ /* 0x0003e4000c101904 */
.L_x_5:
        /* <DEDUP_REMOVED lines=11> */
.L_x_6:
[----:B------:R-:W-:Y:S05]  /*04f0*/  @P0 BRA `(.L_x_8) ;  /* 0x0000000000540947 */ /* 0x000fea0003800000 */
[----:B------:R-:W3:Y:S02]  /*0500*/  LDG.E R0, desc[UR4][R2.64] ;  /* 0x0000000402007981 */ /* 0x000ee4000c1e1900 */
[----:B---3--:R-:W-:-:S04]  /*0510*/  FADD R0, R0, 1 ;  /* 0x3f80000000007421 */ /* 0x008fc80000000000 */
[----:B------:R-:W-:-:S04]  /*0520*/  FADD R0, R0, 1 ;  /* 0x3f80000000007421 */ /* 0x000fc80000000000 */
[----:B------:R-:W-:-:S04]  /*0530*/  FADD R0, R0, 1 ;  /* 0x3f80000000007421 */ /* 0x000fc80000000000 */
[----:B------:R-:W-:-:S04]  /*0540*/  FADD R0, R0, 1 ;  /* 0x3f80000000007421 */ /* 0x000fc80000000000 */
[----:B------:R-:W-:-:S04]  /*0550*/  FADD R0, R0, 1 ;  /* 0x3f80000000007421 */ /* 0x000fc80000000000 */
[----:B------:R-:W-:-:S04]  /*0560*/  FADD R0, R0, 1 ;  /* 0x3f80000000007421 */ /* 0x000fc80000000000 */
[----:B------:R-:W-:-:S04]  /*0570*/  FADD R0, R0, 1 ;  /* 0x3f80000000007421 */ /* 0x000fc80000000000 */
[----:B012---:R-:W-:-:S05]  /*0580*/  FADD R5, R0, 1 ;  /* 0x3f80000000057421 */ /* 0x007fca0000000000 */
[----:B------:R2:W-:Y:S02]  /*0590*/  STG.E desc[UR4][R2.64], R5 ;  /* 0x0000000502007986 */ /* 0x0005e4000c101904 */
.L_x_7:
        /* <DEDUP_REMOVED lines=11> */
.L_x_8:
[----:B------:R-:W-:Y:S05]  /*0650*/  @P0 BRA `(.L_x_10) ;  /* 0x0000000000540947 */ /* 0x000fea0003800000 */
[----:B------:R-:W4:Y:S02]  /*0660*/  LDG.E R0, desc[UR4][R2.64] ;  /* 0x0000000402007981 */ /* 0x000f24000c1e1900 */
[----:B----4-:R-:W-:-:S04]  /*0670*/  FADD R0, R0, 1 ;  /* 0x3f80000000007421 */ /* 0x010fc80000000000 */
[----:B------:R-:W-:-:S04]  /*0680*/  FADD R0, R0, 1 ;  /* 0x3f80000000007421 */ /* 0x000fc80000000000 */
[----:B------:R-:W-:-:S04]  /*0690*/  FADD R0, R0, 1 ;  /* 0x3f80000000007421 */ /* 0x000fc80000000000 */
[----:B------:R-:W-:-:S04]  /*06a0*/  FADD R0, R0, 1 ;  /* 0x3f80000000007421 */ /* 0x000fc80000000000 */
[----:B------:R-:W-:-:S04]  /*06b0*/  FADD R0, R0, 1 ;  /* 0x3f80000000007421 */ /* 0x000fc80000000000 */
[----:B------:R-:W-:-:S04]  /*06c0*/  FADD R0, R0, 1 ;  /* 0x3f80000000007421 */ /* 0x000fc80000000000 */
[----:B------:R-:W-:-:S04]  /*06d0*/  FADD R0, R0, 1 ;  /* 0x3f80000000007421 */ /* 0x000fc80000000000 */
[----:B0123--:R-:W-:-:S05]  /*06e0*/  FADD R5, R0, 1 ;  /* 0x3f80000000057421 */ /* 0x00ffca0000000000 */
[----:B------:R3:W-:Y:S02]  /*06f0*/  STG.E desc[UR4][R2.64], R5 ;  /* 0x0000000502007986 */ /* 0x0007e4000c101904 */
.L_x_9:
        /* <DEDUP_REMOVED lines=11> */
.L_x_10:
[----:B------:R-:W-:Y:S05]  /*07b0*/  @P0 BRA `(.L_x_12) ;  /* 0x0000000000540947 */ /* 0x000fea0003800000 */
[----:B------:R-:W5:Y:S02]  /*07c0*/  LDG.E R0, desc[UR4][R2.64] ;  /* 0x0000000402007981 */ /* 0x000f64000c1e1900 */
[----:B-----5:R-:W-:-:S04]  /*07d0*/  FADD R0, R0, 1 ;  /* 0x3f80000000007421 */ /* 0x020fc80000000000 */
[----:B------:R-:W-:-:S04]  /*07e0*/  FADD R0, R0, 1 ;  /* 0x3f80000000007421 */ /* 0x000fc80000000000 */
[----:B------:R-:W-:-:S04]  /*07f0*/  FADD R0, R0, 1 ;  /* 0x3f80000000007421 */ /* 0x000fc80000000000 */
[----:B------:R-:W-:-:S04]  /*0800*/  FADD R0, R0, 1 ;  /* 0x3f80000000007421 */ /* 0x000fc80000000000 */
[----:B------:R-:W-:-:S04]  /*0810*/  FADD R0, R0, 1 ;  /* 0x3f80000000007421 */ /* 0x000fc80000000000 */
[----:B------:R-:W-:-:S04]  /*0820*/  FADD R0, R0, 1 ;  /* 0x3f80000000007421 */ /* 0x000fc80000000000 */
[----:B------:R-:W-:-:S04]  /*0830*/  FADD R0, R0, 1 ;  /* 0x3f80000000007421 */ /* 0x000fc80000000000 */
[----:B01234-:R-:W-:-:S05]  /*0840*/  FADD R5, R0, 1 ;  /* 0x3f80000000057421 */ /* 0x01ffca0000000000 */
[----:B------:R4:W-:Y:S02]  /*0850*/  STG.E desc[UR4][R2.64], R5 ;  /* 0x0000000502007986 */ /* 0x0009e4000c101904 */
.L_x_11:
        /* <DEDUP_REMOVED lines=11> */
.L_x_12:
        /* <DEDUP_REMOVED lines=11> */
.L_x_13:
        /* <DEDUP_REMOVED lines=11> */
.L_x_14:
        /* <DEDUP_REMOVED lines=11> */
.L_x_15:
        /* <DEDUP_REMOVED lines=11> */
.L_x_16:
        /* <DEDUP_REMOVED lines=11> */
.L_x_17:
        /* <DEDUP_REMOVED lines=11> */
.L_x_18:
        /* <DEDUP_REMOVED lines=11> */
.L_x_19:
        /* <DEDUP_REMOVED lines=11> */
.L_x_20:
        /* <DEDUP_REMOVED lines=11> */
.L_x_21:
        /* <DEDUP_REMOVED lines=11> */
.L_x_22:
        /* <DEDUP_REMOVED lines=11> */
.L_x_23:
        /* <DEDUP_REMOVED lines=11> */
.L_x_24:
        /* <DEDUP_REMOVED lines=11> */
.L_x_25:
        /* <DEDUP_REMOVED lines=11> */
.L_x_26:
        /* <DEDUP_REMOVED lines=11> */
.L_x_27:
        /* <DEDUP_REMOVED lines=11> */
.L_x_28:
        /* <DEDUP_REMOVED lines=11> */
.L_x_29:
        /* <DEDUP_REMOVED lines=11> */
.L_x_30:
        /* <DEDUP_REMOVED lines=11> */
.L_x_31:
        /* <DEDUP_REMOVED lines=11> */
.L_x_32:
        /* <DEDUP_REMOVED lines=11> */
.L_x_33:
        /* <DEDUP_REMOVED lines=11> */
.L_x_34:
        /* <DEDUP_REMOVED lines=11> */
.L_x_35:
        /* <DEDUP_REMOVED lines=11> */
.L_x_36:
        /* <DEDUP_REMOVED lines=11> */
.L_x_37:
        /* <DEDUP_REMOVED lines=11> */
.L_x_38:
        /* <DEDUP_REMOVED lines=11> */
.L_x_39:
        /* <DEDUP_REMOVED lines=11> */
.L_x_40:
        /* <DEDUP_REMOVED lines=11> */
.L_x_41:
        /* <DEDUP_REMOVED lines=11> */
.L_x_42:
        /* <DEDUP_REMOVED lines=11> */
.L_x_43:
        /* <DEDUP_REMOVED lines=11> */
.L_x_44:
        /* <DEDUP_REMOVED lines=11> */
.L_x_45:
        /* <DEDUP_REMOVED lines=11> */
.L_x_46:
        /* <DEDUP_REMOVED lines=11> */
.L_x_47:
        /* <DEDUP_REMOVED lines=11> */
.L_x_48:
        /* <DEDUP_REMOVED lines=11> */
.L_x_49:
        /* <DEDUP_REMOVED lines=11> */
.L_x_50:
        /* <DEDUP_REMOVED lines=11> */
.L_x_51:
        /* <DEDUP_REMOVED lines=11> */
.L_x_52:
        /* <DEDUP_REMOVED lines=11> */
.L_x_53:
        /* <DEDUP_REMOVED lines=11> */
.L_x_54:
        /* <DEDUP_REMOVED lines=11> */
.L_x_55:
        /* <DEDUP_REMOVED lines=11> */
.L_x_56:
        /* <DEDUP_REMOVED lines=11> */
.L_x_57:
        /* <DEDUP_REMOVED lines=11> */
.L_x_58:
        /* <DEDUP_REMOVED lines=11> */
.L_x_59:
        /* <DEDUP_REMOVED lines=11> */
.L_x_60:
        /* <DEDUP_REMOVED lines=11> */
.L_x_61:
        /* <DEDUP_REMOVED lines=11> */
.L_x_62:
        /* <DEDUP_REMOVED lines=11> */
.L_x_63:
        /* <DEDUP_REMOVED lines=11> */
.L_x_64:
        /* <DEDUP_REMOVED lines=11> */
.L_x_65:
        /* <DEDUP_REMOVED lines=11> */
.L_x_66:
        /* <DEDUP_REMOVED lines=11> */
.L_x_67:
        /* <DEDUP_REMOVED lines=11> */
.L_x_68:
        /* <DEDUP_REMOVED lines=11> */
.L_x_69:
        /* <DEDUP_REMOVED lines=11> */
.L_x_70:
        /* <DEDUP_REMOVED lines=11> */
.L_x_71:
        /* <DEDUP_REMOVED lines=11> */
.L_x_72:
        /* <DEDUP_REMOVED lines=11> */
.L_x_73:
        /* <DEDUP_REMOVED lines=11> */
.L_x_74:
        /* <DEDUP_REMOVED lines=11> */
.L_x_75:
        /* <DEDUP_REMOVED lines=11> */
.L_x_76:
        /* <DEDUP_REMOVED lines=11> */
.L_x_77:
        /* <DEDUP_REMOVED lines=11> */
.L_x_78:
        /* <DEDUP_REMOVED lines=11> */
.L_x_79:
        /* <DEDUP_REMOVED lines=11> */
.L_x_80:
        /* <DEDUP_REMOVED lines=11> */
.L_x_81:
        /* <DEDUP_REMOVED lines=11> */
.L_x_82:
        /* <DEDUP_REMOVED lines=11> */
.L_x_83:
        /* <DEDUP_REMOVED lines=11> */
.L_x_84:
        /* <DEDUP_REMOVED lines=11> */
.L_x_85:
        /* <DEDUP_REMOVED lines=11> */
.L_x_86:
        /* <DEDUP_REMOVED lines=11> */
.L_x_87:
        /* <DEDUP_REMOVED lines=11> */
.L_x_88:
        /* <DEDUP_REMOVED lines=11> */
.L_x_89:
        /* <DEDUP_REMOVED lines=11> */
.L_x_90:
        /* <DEDUP_REMOVED lines=11> */
.L_x_91:
        /* <DEDUP_REMOVED lines=11> */
.L_x_92:
        /* <DEDUP_REMOVED lines=11> */
.L_x_93:
        /* <DEDUP_REMOVED lines=11> */
.L_x_94:
        /* <DEDUP_REMOVED lines=11> */
.L_x_95:
        /* <DEDUP_REMOVED lines=11> */
.L_x_96:
        /* <DEDUP_REMOVED lines=11> */
.L_x_97:
        /* <DEDUP_REMOVED lines=11> */
.L_x_98:
        /* <DEDUP_REMOVED lines=11> */
.L_x_99:
        /* <DEDUP_REMOVED lines=11> */
.L_x_100:
        /* <DEDUP_REMOVED lines=11> */
.L_x_101:
        /* <DEDUP_REMOVED lines=11> */
.L_x_102:
        /* <DEDUP_REMOVED lines=11> */
.L_x_103:
        /* <DEDUP_REMOVED lines=11> */
.L_x_104:
        /* <DEDUP_REMOVED lines=11> */
.L_x_105:
        /* <DEDUP_REMOVED lines=11> */
.L_x_106:
        /* <DEDUP_REMOVED lines=11> */
.L_x_107:
        /* <DEDUP_REMOVED lines=11> */
.L_x_108:
        /* <DEDUP_REMOVED lines=11> */
.L_x_109:
        /* <DEDUP_REMOVED lines=11> */
.L_x_110:
        /* <DEDUP_REMOVED lines=11> */
.L_x_111:
        /* <DEDUP_REMOVED lines=11> */
.L_x_112:
        /* <DEDUP_REMOVED lines=11> */
.L_x_113:
        /* <DEDUP_REMOVED lines=11> */
.L_x_114:
        /* <DEDUP_REMOVED lines=11> */
.L_x_115:
        /* <DEDUP_REMOVED lines=11> */
.L_x_116:
        /* <DEDUP_REMOVED lines=11> */
.L_x_117:
        /* <DEDUP_REMOVED lines=11> */
.L_x_118:
        /* <DEDUP_REMOVED lines=11> */
.L_x_119:
        /* <DEDUP_REMOVED lines=11> */
.L_x_120:
        /* <DEDUP_REMOVED lines=11> */
.L_x_121:
        /* <DEDUP_REMOVED lines=11> */
.L_x_122:
[----:B------:R-:W-:Y:S05]  /*54b0*/  @P0 BREAK.RELIABLE B1 ;  /* 0x0000000000010942 */ /* 0x000fea0003800100 */
        /* <DEDUP_REMOVED lines=11> */
.L_x_123:
[----:B------:R-:W-:Y:S05]  /*5570*/  @P0 BREAK.RELIABLE B1 ;  /* 0x0000000000010942 */ /* 0x000fea0003800100 */
[----:B------:R-:W-:Y:S05]  /*5580*/  @P0 BRA `(.L_x_124) ;  /* 0x00000000002c0947 */ /* 0x000fea0003800000 */
[----:B------:R-:W-:Y:S05]  /*5590*/  BSYNC.RELIABLE B1 ;  /* 0x0000000000017941 */ /* 0x000fea0003800100 */
.L_x_3:
        /* <DEDUP_REMOVED lines=10> */
.L_x_124:
[----:B------:R-:W-:Y:S05]  /*5640*/  BSYNC.RECONVERGENT B0 ;  /* 0x0000000000007941 */ /* 0x000fea0003800200 */
.L_x_2:
[----:B------:R-:W-:Y:S05]  /*5650*/  WARPSYNC.ALL ;  /* 0x0000000000007948 */ /* 0x000fea0003800000 */
[----:B------:R-:W-:Y:S05]  /*5660*/  @P0 EXIT ;  /* 0x000000000000094d */ /* 0x000fea0003800000 */
        /* <DEDUP_REMOVED lines=9> */
[----:B------:R-:W-:Y:S01]  /*5700*/  STG.E desc[UR4][R2.64], R5 ;  /* 0x0000000502007986 */ /* 0x000fe2000c101904 */
[----:B------:R-:W-:Y:S05]  /*5710*/  EXIT ;  /* 0x000000000000794d */ /* 0x000fea0003800000 */
.L_x_125:
[----:B------:R-:W-:-:S00]  /*5720*/  BRA `(.L_x_125) ;  /* 0xfffffffc00fc7947 */ /* 0x000fc0000383ffff */
[----:B------:R-:W-:-:S00]  /*5730*/  NOP ;  /* 0x0000000000007918 */ /* 0x000fc00000000000 */
        /* <DEDUP_REMOVED lines=12> */
.L_x_126:


//--------------------- .nv.shared.reserved.0     --------------------------
	.section	.nv.shared.reserved.0,"aw",@nobits
	.weak		__nv_reservedSMEM_offset_0_alias
	.size		__nv_reservedSMEM_offset_0_alias, 0, 64
	.other		__nv_reservedSMEM_offset_0_alias,@"STO_CUDA_RESERVED_SHARED STV_DEFAULT"
__nv_reservedSMEM_offset_0_alias:
	.zero		0
	.zero		64


//--------------------- .nv.constant0._Z5saxpyifPfS_ --------------------------
	.section	.nv.constant0._Z5saxpyifPfS_,"a",@progbits
	.sectionflags	@""
	.align	4
.nv.constant0._Z5saxpyifPfS_:
	.zero		920


//--------------------- SYMBOLS --------------------------

	.type		.nv.reservedSmem.offset0,@object
	.size		.nv.reservedSmem.offset0,0x4
